//
// Generated by NVIDIA NVVM Compiler
//
// Compiler Build ID: CL-36424714
// Cuda compilation tools, release 13.0, V13.0.88
// Based on NVVM 20.0.0
//

.version 9.0
.target sm_100
.address_size 64

	// .globl	_Z5hellov
.extern .func  (.param .b32 func_retval0) vprintf
(
	.param .b64 vprintf_param_0,
	.param .b64 vprintf_param_1
)
;
.global .align 1 .b8 $str[29] = {73, 39, 109, 32, 97, 32, 116, 104, 114, 101, 97, 100, 32, 37, 100, 32, 105, 110, 32, 98, 108, 111, 99, 107, 32, 37, 100, 10};

.visible .entry _Z5hellov()
{
	.local .align 8 .b8 	__local_depot0[8];
	.reg .b64 	%SP;
	.reg .b64 	%SPL;
	.reg .b32 	%r<5>;
	.reg .b64 	%rd<5>;

	mov.u64 	%SPL, __local_depot0;
	cvta.local.u64 	%SP, %SPL;
	add.u64 	%rd1, %SP, 0;
	add.u64 	%rd2, %SPL, 0;
	mov.u32 	%r1, %tid.x;
	mov.u32 	%r2, %ctaid.x;
	st.local.v2.u32 	[%rd2], {%r1, %r2};
	mov.u64 	%rd3, $str;
	cvta.global.u64 	%rd4, %rd3;
	{ // callseq 0, 0
	.param .b64 param0;
	st.param.b64 	[param0], %rd4;
	.param .b64 param1;
	st.param.b64 	[param1], %rd1;
	.param .b32 retval0;
	call.uni (retval0), 
	vprintf, 
	(
	param0, 
	param1
	);
	ld.param.b32 	%r3, [retval0];
	} // callseq 0
	ret;

}


// ===== COMPILED SASS (sm_100) =====

	.target	sm_100

	.elftype	@"ET_EXEC"


//--------------------- .note.nv.tkinfo           --------------------------
	.section	.note.nv.tkinfo,"",@"SHT_NOTE"
	.sectionflags	@"SHF_NOTE_NV_TKINFO"
	.tkinfo
        /*0018*/ 	.word	0x00000002
        /*0030*/ 	.string	""
        /*0030*/ 	.string	"ptxas"
        /*0030*/ 	.string	"Cuda compilation tools, release 13.0, V13.0.88"
        /*0030*/ 	.string	"Build cuda_13.0.r13.0/compiler.36424714_0"
        /*0030*/ 	.string	"-arch sm_100 -m 64 "



//--------------------- .note.nv.cuinfo           --------------------------
	.section	.note.nv.cuinfo,"",@"SHT_NOTE"
	.sectionflags	@"SHF_NOTE_NV_CUINFO"
        /*0018*/ 	.short	0x0002
        /*001a*/ 	.short	0x0064
        /*001c*/ 	.short	0x0082
	.zero		2


//--------------------- .nv.info                  --------------------------
	.section	.nv.info,"",@"SHT_CUDA_INFO"
	.align	4


	//----- nvinfo : EIATTR_REGCOUNT
	.align		4
        /*0000*/ 	.byte	0x04, 0x2f
        /*0002*/ 	.short	(.L_2 - .L_1)
	.align		4
.L_1:
        /*0004*/ 	.word	index@(_Z5hellov)
        /*0008*/ 	.word	0x00000018


	//----- nvinfo : EIATTR_FRAME_SIZE
	.align		4
.L_2:
        /*000c*/ 	.byte	0x04, 0x11
        /*000e*/ 	.short	(.L_4 - .L_3)
	.align		4
.L_3:
        /*0010*/ 	.word	index@(_Z5hellov)
        /*0014*/ 	.word	0x00000008


	//----- nvinfo : EIATTR_MIN_STACK_SIZE
	.align		4
.L_4:
        /*0018*/ 	.byte	0x04, 0x12
        /*001a*/ 	.short	(.L_6 - .L_5)
	.align		4
.L_5:
        /*001c*/ 	.word	index@(_Z5hellov)
        /*0020*/ 	.word	0x00000008
.L_6:


//--------------------- .nv.compat                --------------------------
	.section	.nv.compat,"",@"SHT_CUDA_COMPAT_INFO"
	.align	4
        /*0000*/ 	.byte	0x02, 0x09, 0x00, 0x00, 0x02, 0x02, 0x01, 0x00, 0x02, 0x05, 0x05, 0x00, 0x03, 0x07, 0x01, 0x01
        /*0010*/ 	.byte	0x02, 0x03, 0x00, 0x00, 0x02, 0x06, 0x01, 0x00, 0x04, 0x0b, 0x08, 0x00, 0x09, 0x00, 0x00, 0x00
        /*0020*/ 	.byte	0x00, 0x00, 0x00, 0x00


//--------------------- .nv.info._Z5hellov        --------------------------
	.section	.nv.info._Z5hellov,"",@"SHT_CUDA_INFO"
	.sectionflags	@""
	.align	4


	//----- nvinfo : EIATTR_CUDA_API_VERSION
	.align		4
        /*0000*/ 	.byte	0x04, 0x37
        /*0002*/ 	.short	(.L_8 - .L_7)
.L_7:
        /*0004*/ 	.word	0x00000082


	//----- nvinfo : EIATTR_SPARSE_MMA_MASK
	.align		4
.L_8:
        /*0008*/ 	.byte	0x03, 0x50
        /*000a*/ 	.short	0x0000


	//----- nvinfo : EIATTR_MAXREG_COUNT
	.align		4
        /*000c*/ 	.byte	0x03, 0x1b
        /*000e*/ 	.short	0x00ff


	//----- nvinfo : EIATTR_EXTERNS
	.align		4
        /*0010*/ 	.byte	0x04, 0x0f
        /*0012*/ 	.short	(.L_10 - .L_9)


	//   ....[0]....
	.align		4
.L_9:
        /*0014*/ 	.word	index@(vprintf)


	//----- nvinfo : EIATTR_MERCURY_ISA_VERSION
	.align		4
.L_10:
        /*0018*/ 	.byte	0x03, 0x5f
        /*001a*/ 	.short	0x0101


	//----- nvinfo : EIATTR_VRC_CTA_INIT_COUNT
	.align		4
        /*001c*/ 	.byte	0x02, 0x4a
	.zero		1
	.zero		1


	//----- nvinfo : EIATTR_SYSCALL_OFFSETS
	.align		4
        /*0020*/ 	.byte	0x04, 0x46
        /*0022*/ 	.short	(.L_12 - .L_11)


	//   ....[0]....
.L_11:
        /*0024*/ 	.word	0x000000f0


	//----- nvinfo : EIATTR_EXIT_INSTR_OFFSETS
	.align		4
.L_12:
        /*0028*/ 	.byte	0x04, 0x1c
        /*002a*/ 	.short	(.L_14 - .L_13)


	//   ....[0]....
.L_13:
        /*002c*/ 	.word	0x00000100


	//----- nvinfo : EIATTR_SW_WAR
	.align		4
.L_14:
        /*0030*/ 	.byte	0x04, 0x36
        /*0032*/ 	.short	(.L_16 - .L_15)
.L_15:
        /*0034*/ 	.word	0x00000008
.L_16:


//--------------------- .nv.callgraph             --------------------------
	.section	.nv.callgraph,"",@"SHT_CUDA_CALLGRAPH"
	.align	4
	.sectionentsize	8
	.align		4
        /*0000*/ 	.word	0x00000000
	.align		4
        /*0004*/ 	.word	0xffffffff
	.align		4
        /*0008*/ 	.word	index@(_Z5hellov)
	.align		4
        /*000c*/ 	.word	index@(vprintf)
	.align		4
        /*0010*/ 	.word	0x00000000
	.align		4
        /*0014*/ 	.word	0xfffffffe
	.align		4
        /*0018*/ 	.word	0x00000000
	.align		4
        /*001c*/ 	.word	0xfffffffd
	.align		4
        /*0020*/ 	.word	0x00000000
	.align		4
        /*0024*/ 	.word	0xfffffffc


//--------------------- .nv.constant4             --------------------------
	.section	.nv.constant4,"a",@progbits
	.align	8
	.align		8
.nv.constant4:
        /*0000*/ 	.dword	vprintf
	.align		8
        /*0008*/ 	.dword	$str


//--------------------- .text._Z5hellov           --------------------------
	.section	.text._Z5hellov,"ax",@progbits
	.align	128
        .global         _Z5hellov
        .type           _Z5hellov,@function
        .size           _Z5hellov,(.L_x_2 - _Z5hellov)
        .other          _Z5hellov,@"STO_CUDA_ENTRY STV_DEFAULT"
_Z5hellov:
.text._Z5hellov:
[----:B------:R-:W0:Y:S01]  /*0000*/  LDC R1, c[0x0][0x37c] ;  /* 0x0000df00ff017b82 */ /* 0x000e220000000800 */
[----:B------:R-:W1:Y:S01]  /*0010*/  S2R R8, SR_TID.X ;  /* 0x0000000000087919 */ /* 0x000e620000002100 */
[----:B0-----:R-:W-:Y:S01]  /*0020*/  VIADD R1, R1, 0xfffffff8 ;  /* 0xfffffff801017836 */ /* 0x001fe20000000000 */
[----:B------:R-:W-:Y:S01]  /*0030*/  MOV R0, 0x0 ;  /* 0x0000000000007802 */ /* 0x000fe20000000f00 */
[----:B------:R-:W0:Y:S01]  /*0040*/  LDCU UR4, c[0x0][0x2f8] ;  /* 0x00005f00ff0477ac */ /* 0x000e220008000800 */
[----:B------:R-:W1:Y:S03]  /*0050*/  S2R R9, SR_CTAID.X ;  /* 0x0000000000097919 */ /* 0x000e660000002500 */
[----:B------:R2:W3:Y:S01]  /*0060*/  LDC.64 R2, c[0x4][R0] ;  /* 0x0100000000027b82 */ /* 0x0004e20000000a00 */
[----:B------:R-:W4:Y:S01]  /*0070*/  LDCU.64 UR6, c[0x4][0x8] ;  /* 0x01000100ff0677ac */ /* 0x000f220008000a00 */
[----:B------:R-:W5:Y:S01]  /*0080*/  LDCU UR5, c[0x0][0x2fc] ;  /* 0x00005f80ff0577ac */ /* 0x000f620008000800 */
[----:B0-----:R-:W-:Y:S01]  /*0090*/  IADD3 R6, P0, PT, R1, UR4, RZ ;  /* 0x0000000401067c10 */ /* 0x001fe2000ff1e0ff */
[----:B----4-:R-:W-:Y:S01]  /*00a0*/  IMAD.U32 R4, RZ, RZ, UR6 ;  /* 0x00000006ff047e24 */ /* 0x010fe2000f8e00ff */
[----:B------:R-:W-:-:S03]  /*00b0*/  MOV R5, UR7 ;  /* 0x0000000700057c02 */ /* 0x000fc60008000f00 */
[----:B-----5:R-:W-:Y:S01]  /*00c0*/  IMAD.X R7, RZ, RZ, UR5, P0 ;  /* 0x00000005ff077e24 */ /* 0x020fe200080e06ff */
[----:B-1----:R2:W-:Y:S07]  /*00d0*/  STL.64 [R1], R8 ;  /* 0x0000000801007387 */ /* 0x0025ee0000100a00 */
[----:B------:R-:W-:-:S07]  /*00e0*/  LEPC R20, `(.L_x_0) ;  /* 0x000000001014794e */ /* 0x000fce0000000000 */
[----:B--23--:R-:W-:Y:S05]  /*00f0*/  CALL.ABS.NOINC R2 ;  /* 0x0000000002007343 */ /* 0x00cfea0003c00000 */
.L_x_0:
[----:B------:R-:W-:Y:S05]  /*0100*/  EXIT ;  /* 0x000000000000794d */ /* 0x000fea0003800000 */
.L_x_1:
[----:B------:R-:W-:-:S00]  /*0110*/  BRA `(.L_x_1) ;  /* 0xfffffffc00fc7947 */ /* 0x000fc0000383ffff */
[----:B------:R-:W-:-:S00]  /*0120*/  NOP ;  /* 0x0000000000007918 */ /* 0x000fc00000000000 */
        /* <DEDUP_REMOVED lines=13> */
.L_x_2:


//--------------------- .nv.global.init           --------------------------
	.section	.nv.global.init,"aw",@progbits
.nv.global.init:
	.type		$str,@object
	.size		$str,(.L_0 - $str)
$str:
        /*0000*/ 	.byte	0x49, 0x27, 0x6d, 0x20, 0x61, 0x20, 0x74, 0x68, 0x72, 0x65, 0x61, 0x64, 0x20, 0x25, 0x64, 0x20
        /*0010*/ 	.byte	0x69, 0x6e, 0x20, 0x62, 0x6c, 0x6f, 0x63, 0x6b, 0x20, 0x25, 0x64, 0x0a, 0x00
.L_0:


//--------------------- .nv.shared.reserved.0     --------------------------
	.section	.nv.shared.reserved.0,"aw",@nobits
	.weak		__nv_reservedSMEM_offset_0_alias
	.size		__nv_reservedSMEM_offset_0_alias, 0, 64
	.other		__nv_reservedSMEM_offset_0_alias,@"STO_CUDA_RESERVED_SHARED STV_DEFAULT"
__nv_reservedSMEM_offset_0_alias:
	.zero		0
	.zero		64


//--------------------- .nv.constant0._Z5hellov   --------------------------
	.section	.nv.constant0._Z5hellov,"a",@progbits
	.sectionflags	@""
	.align	4
.nv.constant0._Z5hellov:
	.zero		896


//--------------------- SYMBOLS --------------------------

	.type		.nv.reservedSmem.offset0,@object
	.size		.nv.reservedSmem.offset0,0x4
	.type		vprintf,@function
